//
// Generated by NVIDIA NVVM Compiler
//
// Compiler Build ID: CL-36424714
// Cuda compilation tools, release 13.0, V13.0.88
// Based on NVVM 20.0.0
//

.version 9.0
.target sm_100
.address_size 64

	// .globl	_Z10cuda_hellov
.extern .func  (.param .b32 func_retval0) vprintf
(
	.param .b64 vprintf_param_0,
	.param .b64 vprintf_param_1
)
;
.global .align 1 .b8 $str[13] = {72, 101, 108, 108, 111, 32, 67, 85, 68, 65, 33, 10};

.visible .entry _Z10cuda_hellov()
{
	.reg .b32 	%r<3>;
	.reg .b64 	%rd<3>;

	mov.u64 	%rd1, $str;
	cvta.global.u64 	%rd2, %rd1;
	{ // callseq 0, 0
	.param .b64 param0;
	st.param.b64 	[param0], %rd2;
	.param .b64 param1;
	st.param.b64 	[param1], 0;
	.param .b32 retval0;
	call.uni (retval0), 
	vprintf, 
	(
	param0, 
	param1
	);
	ld.param.b32 	%r1, [retval0];
	} // callseq 0
	ret;

}


// ===== COMPILED SASS (sm_100) =====

	.target	sm_100

	.elftype	@"ET_EXEC"


//--------------------- .note.nv.tkinfo           --------------------------
	.section	.note.nv.tkinfo,"",@"SHT_NOTE"
	.sectionflags	@"SHF_NOTE_NV_TKINFO"
	.tkinfo
        /*0018*/ 	.word	0x00000002
        /*0030*/ 	.string	""
        /*0030*/ 	.string	"ptxas"
        /*0030*/ 	.string	"Cuda compilation tools, release 13.0, V13.0.88"
        /*0030*/ 	.string	"Build cuda_13.0.r13.0/compiler.36424714_0"
        /*0030*/ 	.string	"-arch sm_100 -m 64 "



//--------------------- .note.nv.cuinfo           --------------------------
	.section	.note.nv.cuinfo,"",@"SHT_NOTE"
	.sectionflags	@"SHF_NOTE_NV_CUINFO"
        /*0018*/ 	.short	0x0002
        /*001a*/ 	.short	0x0064
        /*001c*/ 	.short	0x0082
	.zero		2


//--------------------- .nv.info                  --------------------------
	.section	.nv.info,"",@"SHT_CUDA_INFO"
	.align	4


	//----- nvinfo : EIATTR_REGCOUNT
	.align		4
        /*0000*/ 	.byte	0x04, 0x2f
        /*0002*/ 	.short	(.L_2 - .L_1)
	.align		4
.L_1:
        /*0004*/ 	.word	index@(_Z10cuda_hellov)
        /*0008*/ 	.word	0x00000018


	//----- nvinfo : EIATTR_FRAME_SIZE
	.align		4
.L_2:
        /*000c*/ 	.byte	0x04, 0x11
        /*000e*/ 	.short	(.L_4 - .L_3)
	.align		4
.L_3:
        /*0010*/ 	.word	index@(_Z10cuda_hellov)
        /*0014*/ 	.word	0x00000000


	//----- nvinfo : EIATTR_MIN_STACK_SIZE
	.align		4
.L_4:
        /*0018*/ 	.byte	0x04, 0x12
        /*001a*/ 	.short	(.L_6 - .L_5)
	.align		4
.L_5:
        /*001c*/ 	.word	index@(_Z10cuda_hellov)
        /*0020*/ 	.word	0x00000000
.L_6:


//--------------------- .nv.compat                --------------------------
	.section	.nv.compat,"",@"SHT_CUDA_COMPAT_INFO"
	.align	4
        /*0000*/ 	.byte	0x02, 0x09, 0x00, 0x00, 0x02, 0x02, 0x01, 0x00, 0x02, 0x05, 0x05, 0x00, 0x03, 0x07, 0x01, 0x01
        /*0010*/ 	.byte	0x02, 0x03, 0x00, 0x00, 0x02, 0x06, 0x01, 0x00, 0x04, 0x0b, 0x08, 0x00, 0x09, 0x00, 0x00, 0x00
        /*0020*/ 	.byte	0x00, 0x00, 0x00, 0x00


//--------------------- .nv.info._Z10cuda_hellov  --------------------------
	.section	.nv.info._Z10cuda_hellov,"",@"SHT_CUDA_INFO"
	.sectionflags	@""
	.align	4


	//----- nvinfo : EIATTR_CUDA_API_VERSION
	.align		4
        /*0000*/ 	.byte	0x04, 0x37
        /*0002*/ 	.short	(.L_8 - .L_7)
.L_7:
        /*0004*/ 	.word	0x00000082


	//----- nvinfo : EIATTR_SPARSE_MMA_MASK
	.align		4
.L_8:
        /*0008*/ 	.byte	0x03, 0x50
        /*000a*/ 	.short	0x0000


	//----- nvinfo : EIATTR_MAXREG_COUNT
	.align		4
        /*000c*/ 	.byte	0x03, 0x1b
        /*000e*/ 	.short	0x00ff


	//----- nvinfo : EIATTR_EXTERNS
	.align		4
        /*0010*/ 	.byte	0x04, 0x0f
        /*0012*/ 	.short	(.L_10 - .L_9)


	//   ....[0]....
	.align		4
.L_9:
        /*0014*/ 	.word	index@(vprintf)


	//----- nvinfo : EIATTR_MERCURY_ISA_VERSION
	.align		4
.L_10:
        /*0018*/ 	.byte	0x03, 0x5f
        /*001a*/ 	.short	0x0101


	//----- nvinfo : EIATTR_VRC_CTA_INIT_COUNT
	.align		4
        /*001c*/ 	.byte	0x02, 0x4a
	.zero		1
	.zero		1


	//----- nvinfo : EIATTR_SYSCALL_OFFSETS
	.align		4
        /*0020*/ 	.byte	0x04, 0x46
        /*0022*/ 	.short	(.L_12 - .L_11)


	//   ....[0]....
.L_11:
        /*0024*/ 	.word	0x00000080


	//----- nvinfo : EIATTR_EXIT_INSTR_OFFSETS
	.align		4
.L_12:
        /*0028*/ 	.byte	0x04, 0x1c
        /*002a*/ 	.short	(.L_14 - .L_13)


	//   ....[0]....
.L_13:
        /*002c*/ 	.word	0x00000090


	//----- nvinfo : EIATTR_SW_WAR
	.align		4
.L_14:
        /*0030*/ 	.byte	0x04, 0x36
        /*0032*/ 	.short	(.L_16 - .L_15)
.L_15:
        /*0034*/ 	.word	0x00000008
.L_16:


//--------------------- .nv.callgraph             --------------------------
	.section	.nv.callgraph,"",@"SHT_CUDA_CALLGRAPH"
	.align	4
	.sectionentsize	8
	.align		4
        /*0000*/ 	.word	0x00000000
	.align		4
        /*0004*/ 	.word	0xffffffff
	.align		4
        /*0008*/ 	.word	index@(_Z10cuda_hellov)
	.align		4
        /*000c*/ 	.word	index@(vprintf)
	.align		4
        /*0010*/ 	.word	0x00000000
	.align		4
        /*0014*/ 	.word	0xfffffffe
	.align		4
        /*0018*/ 	.word	0x00000000
	.align		4
        /*001c*/ 	.word	0xfffffffd
	.align		4
        /*0020*/ 	.word	0x00000000
	.align		4
        /*0024*/ 	.word	0xfffffffc


//--------------------- .nv.constant4             --------------------------
	.section	.nv.constant4,"a",@progbits
	.align	8
	.align		8
.nv.constant4:
        /*0000*/ 	.dword	vprintf
	.align		8
        /*0008*/ 	.dword	$str


//--------------------- .text._Z10cuda_hellov     --------------------------
	.section	.text._Z10cuda_hellov,"ax",@progbits
	.align	128
        .global         _Z10cuda_hellov
        .type           _Z10cuda_hellov,@function
        .size           _Z10cuda_hellov,(.L_x_2 - _Z10cuda_hellov)
        .other          _Z10cuda_hellov,@"STO_CUDA_ENTRY STV_DEFAULT"
_Z10cuda_hellov:
.text._Z10cuda_hellov:
[----:B------:R-:W0:Y:S01]  /*0000*/  LDC R1, c[0x0][0x37c] ;  /* 0x0000df00ff017b82 */ /* 0x000e220000000800 */
[----:B------:R-:W-:Y:S01]  /*0010*/  MOV R0, 0x0 ;  /* 0x0000000000007802 */ /* 0x000fe20000000f00 */
[----:B------:R-:W1:Y:S01]  /*0020*/  LDCU.64 UR4, c[0x4][0x8] ;  /* 0x01000100ff0477ac */ /* 0x000e620008000a00 */
[----:B------:R-:W-:-:S05]  /*0030*/  CS2R R6, SRZ ;  /* 0x0000000000067805 */ /* 0x000fca000001ff00 */
[----:B------:R2:W3:Y:S01]  /*0040*/  LDC.64 R2, c[0x4][R0] ;  /* 0x0100000000027b82 */ /* 0x0004e20000000a00 */
[----:B-1----:R-:W-:Y:S02]  /*0050*/  IMAD.U32 R4, RZ, RZ, UR4 ;  /* 0x00000004ff047e24 */ /* 0x002fe4000f8e00ff */
[----:B--2---:R-:W-:-:S07]  /*0060*/  IMAD.U32 R5, RZ, RZ, UR5 ;  /* 0x00000005ff057e24 */ /* 0x004fce000f8e00ff */
[----:B------:R-:W-:-:S07]  /*0070*/  LEPC R20, `(.L_x_0) ;  /* 0x000000001014794e */ /* 0x000fce0000000000 */
[----:B0--3--:R-:W-:Y:S05]  /*0080*/  CALL.ABS.NOINC R2 ;  /* 0x0000000002007343 */ /* 0x009fea0003c00000 */
.L_x_0:
[----:B------:R-:W-:Y:S05]  /*0090*/  EXIT ;  /* 0x000000000000794d */ /* 0x000fea0003800000 */
.L_x_1:
[----:B------:R-:W-:-:S00]  /*00a0*/  BRA `(.L_x_1) ;  /* 0xfffffffc00fc7947 */ /* 0x000fc0000383ffff */
[----:B------:R-:W-:-:S00]  /*00b0*/  NOP ;  /* 0x0000000000007918 */ /* 0x000fc00000000000 */
        /* <DEDUP_REMOVED lines=12> */
.L_x_2:


//--------------------- .nv.global.init           --------------------------
	.section	.nv.global.init,"aw",@progbits
.nv.global.init:
	.type		$str,@object
	.size		$str,(.L_0 - $str)
$str:
        /*0000*/ 	.byte	0x48, 0x65, 0x6c, 0x6c, 0x6f, 0x20, 0x43, 0x55, 0x44, 0x41, 0x21, 0x0a, 0x00
.L_0:


//--------------------- .nv.shared.reserved.0     --------------------------
	.section	.nv.shared.reserved.0,"aw",@nobits
	.weak		__nv_reservedSMEM_offset_0_alias
	.size		__nv_reservedSMEM_offset_0_alias, 0, 64
	.other		__nv_reservedSMEM_offset_0_alias,@"STO_CUDA_RESERVED_SHARED STV_DEFAULT"
__nv_reservedSMEM_offset_0_alias:
	.zero		0
	.zero		64


//--------------------- .nv.constant0._Z10cuda_hellov --------------------------
	.section	.nv.constant0._Z10cuda_hellov,"a",@progbits
	.sectionflags	@""
	.align	4
.nv.constant0._Z10cuda_hellov:
	.zero		896


//--------------------- SYMBOLS --------------------------

	.type		.nv.reservedSmem.offset0,@object
	.size		.nv.reservedSmem.offset0,0x4
	.type		vprintf,@function
